//
// Generated by NVIDIA NVVM Compiler
//
// Compiler Build ID: CL-36424714
// Cuda compilation tools, release 13.0, V13.0.88
// Based on NVVM 20.0.0
//

.version 9.0
.target sm_100
.address_size 64

	// .globl	_Z4zeroPd
.extern .func  (.param .b32 func_retval0) vprintf
(
	.param .b64 vprintf_param_0,
	.param .b64 vprintf_param_1
)
;
.global .align 1 .b8 $str[41] = {72, 101, 108, 108, 111, 32, 102, 114, 111, 109, 32, 98, 108, 111, 99, 107, 32, 37, 100, 44, 32, 116, 104, 114, 101, 97, 100, 32, 37, 100, 44, 32, 103, 114, 105, 100, 32, 37, 100, 10};

.visible .entry _Z4zeroPd(
	.param .u64 .ptr .align 1 _Z4zeroPd_param_0
)
{
	.local .align 8 .b8 	__local_depot0[16];
	.reg .b64 	%SP;
	.reg .b64 	%SPL;
	.reg .b32 	%r<6>;
	.reg .b64 	%rd<10>;

	mov.u64 	%SPL, __local_depot0;
	cvta.local.u64 	%SP, %SPL;
	ld.param.u64 	%rd1, [_Z4zeroPd_param_0];
	cvta.to.global.u64 	%rd2, %rd1;
	add.u64 	%rd3, %SP, 0;
	add.u64 	%rd4, %SPL, 0;
	mov.u32 	%r1, %tid.x;
	mul.wide.u32 	%rd5, %r1, 8;
	add.s64 	%rd6, %rd2, %rd5;
	mov.b64 	%rd7, 0;
	st.global.u64 	[%rd6], %rd7;
	mov.u32 	%r2, %ctaid.x;
	mov.u32 	%r3, %ctaid.z;
	st.local.v2.u32 	[%rd4], {%r2, %r1};
	st.local.u32 	[%rd4+8], %r3;
	mov.u64 	%rd8, $str;
	cvta.global.u64 	%rd9, %rd8;
	{ // callseq 0, 0
	.param .b64 param0;
	st.param.b64 	[param0], %rd9;
	.param .b64 param1;
	st.param.b64 	[param1], %rd3;
	.param .b32 retval0;
	call.uni (retval0), 
	vprintf, 
	(
	param0, 
	param1
	);
	ld.param.b32 	%r4, [retval0];
	} // callseq 0
	ret;

}
	// .globl	_Z3onePf
.visible .entry _Z3onePf(
	.param .u64 .ptr .align 1 _Z3onePf_param_0
)
{
	.reg .b32 	%r<3>;
	.reg .b64 	%rd<5>;

	ld.param.u64 	%rd1, [_Z3onePf_param_0];
	cvta.to.global.u64 	%rd2, %rd1;
	mov.u32 	%r1, %tid.x;
	mul.wide.u32 	%rd3, %r1, 4;
	add.s64 	%rd4, %rd2, %rd3;
	mov.b32 	%r2, 1065353216;
	st.global.u32 	[%rd4], %r2;
	ret;

}


// ===== COMPILED SASS (sm_100) =====

	.target	sm_100

	.elftype	@"ET_EXEC"


//--------------------- .note.nv.tkinfo           --------------------------
	.section	.note.nv.tkinfo,"",@"SHT_NOTE"
	.sectionflags	@"SHF_NOTE_NV_TKINFO"
	.tkinfo
        /*0018*/ 	.word	0x00000002
        /*0030*/ 	.string	""
        /*0030*/ 	.string	"ptxas"
        /*0030*/ 	.string	"Cuda compilation tools, release 13.0, V13.0.88"
        /*0030*/ 	.string	"Build cuda_13.0.r13.0/compiler.36424714_0"
        /*0030*/ 	.string	"-arch sm_100 -m 64 "



//--------------------- .note.nv.cuinfo           --------------------------
	.section	.note.nv.cuinfo,"",@"SHT_NOTE"
	.sectionflags	@"SHF_NOTE_NV_CUINFO"
        /*0018*/ 	.short	0x0002
        /*001a*/ 	.short	0x0064
        /*001c*/ 	.short	0x0082
	.zero		2


//--------------------- .nv.info                  --------------------------
	.section	.nv.info,"",@"SHT_CUDA_INFO"
	.align	4


	//----- nvinfo : EIATTR_REGCOUNT
	.align		4
        /*0000*/ 	.byte	0x04, 0x2f
        /*0002*/ 	.short	(.L_2 - .L_1)
	.align		4
.L_1:
        /*0004*/ 	.word	index@(_Z4zeroPd)
        /*0008*/ 	.word	0x00000018


	//----- nvinfo : EIATTR_FRAME_SIZE
	.align		4
.L_2:
        /*000c*/ 	.byte	0x04, 0x11
        /*000e*/ 	.short	(.L_4 - .L_3)
	.align		4
.L_3:
        /*0010*/ 	.word	index@(_Z4zeroPd)
        /*0014*/ 	.word	0x00000010


	//----- nvinfo : EIATTR_REGCOUNT
	.align		4
.L_4:
        /*0018*/ 	.byte	0x04, 0x2f
        /*001a*/ 	.short	(.L_6 - .L_5)
	.align		4
.L_5:
        /*001c*/ 	.word	index@(_Z3onePf)
        /*0020*/ 	.word	0x0000000a


	//----- nvinfo : EIATTR_FRAME_SIZE
	.align		4
.L_6:
        /*0024*/ 	.byte	0x04, 0x11
        /*0026*/ 	.short	(.L_8 - .L_7)
	.align		4
.L_7:
        /*0028*/ 	.word	index@(_Z3onePf)
        /*002c*/ 	.word	0x00000000


	//----- nvinfo : EIATTR_MIN_STACK_SIZE
	.align		4
.L_8:
        /*0030*/ 	.byte	0x04, 0x12
        /*0032*/ 	.short	(.L_10 - .L_9)
	.align		4
.L_9:
        /*0034*/ 	.word	index@(_Z3onePf)
        /*0038*/ 	.word	0x00000000


	//----- nvinfo : EIATTR_MIN_STACK_SIZE
	.align		4
.L_10:
        /*003c*/ 	.byte	0x04, 0x12
        /*003e*/ 	.short	(.L_12 - .L_11)
	.align		4
.L_11:
        /*0040*/ 	.word	index@(_Z4zeroPd)
        /*0044*/ 	.word	0x00000010
.L_12:


//--------------------- .nv.compat                --------------------------
	.section	.nv.compat,"",@"SHT_CUDA_COMPAT_INFO"
	.align	4
        /*0000*/ 	.byte	0x02, 0x09, 0x00, 0x00, 0x02, 0x02, 0x01, 0x00, 0x02, 0x05, 0x05, 0x00, 0x03, 0x07, 0x01, 0x01
        /*0010*/ 	.byte	0x02, 0x03, 0x00, 0x00, 0x02, 0x06, 0x01, 0x00, 0x04, 0x0b, 0x08, 0x00, 0x09, 0x00, 0x00, 0x00
        /*0020*/ 	.byte	0x00, 0x00, 0x00, 0x00


//--------------------- .nv.info._Z3onePf         --------------------------
	.section	.nv.info._Z3onePf,"",@"SHT_CUDA_INFO"
	.sectionflags	@""
	.align	4


	//----- nvinfo : EIATTR_CUDA_API_VERSION
	.align		4
        /*0000*/ 	.byte	0x04, 0x37
        /*0002*/ 	.short	(.L_14 - .L_13)
.L_13:
        /*0004*/ 	.word	0x00000082


	//----- nvinfo : EIATTR_KPARAM_INFO
	.align		4
.L_14:
        /*0008*/ 	.byte	0x04, 0x17
        /*000a*/ 	.short	(.L_16 - .L_15)
.L_15:
        /*000c*/ 	.word	0x00000000
        /*0010*/ 	.short	0x0000
        /*0012*/ 	.short	0x0000
        /*0014*/ 	.byte	0x00, 0xf5, 0x21, 0x00


	//----- nvinfo : EIATTR_SPARSE_MMA_MASK
	.align		4
.L_16:
        /*0018*/ 	.byte	0x03, 0x50
        /*001a*/ 	.short	0x0000


	//----- nvinfo : EIATTR_MAXREG_COUNT
	.align		4
        /*001c*/ 	.byte	0x03, 0x1b
        /*001e*/ 	.short	0x00ff


	//----- nvinfo : EIATTR_MERCURY_ISA_VERSION
	.align		4
        /*0020*/ 	.byte	0x03, 0x5f
        /*0022*/ 	.short	0x0101


	//----- nvinfo : EIATTR_VRC_CTA_INIT_COUNT
	.align		4
        /*0024*/ 	.byte	0x02, 0x4a
	.zero		1
	.zero		1


	//----- nvinfo : EIATTR_EXIT_INSTR_OFFSETS
	.align		4
        /*0028*/ 	.byte	0x04, 0x1c
        /*002a*/ 	.short	(.L_18 - .L_17)


	//   ....[0]....
.L_17:
        /*002c*/ 	.word	0x00000070


	//----- nvinfo : EIATTR_CBANK_PARAM_SIZE
	.align		4
.L_18:
        /*0030*/ 	.byte	0x03, 0x19
        /*0032*/ 	.short	0x0008


	//----- nvinfo : EIATTR_PARAM_CBANK
	.align		4
        /*0034*/ 	.byte	0x04, 0x0a
        /*0036*/ 	.short	(.L_20 - .L_19)
	.align		4
.L_19:
        /*0038*/ 	.word	index@(.nv.constant0._Z3onePf)
        /*003c*/ 	.short	0x0380
        /*003e*/ 	.short	0x0008


	//----- nvinfo : EIATTR_SW_WAR
	.align		4
.L_20:
        /*0040*/ 	.byte	0x04, 0x36
        /*0042*/ 	.short	(.L_22 - .L_21)
.L_21:
        /*0044*/ 	.word	0x00000008
.L_22:


//--------------------- .nv.info._Z4zeroPd        --------------------------
	.section	.nv.info._Z4zeroPd,"",@"SHT_CUDA_INFO"
	.sectionflags	@""
	.align	4


	//----- nvinfo : EIATTR_CUDA_API_VERSION
	.align		4
        /*0000*/ 	.byte	0x04, 0x37
        /*0002*/ 	.short	(.L_24 - .L_23)
.L_23:
        /*0004*/ 	.word	0x00000082


	//----- nvinfo : EIATTR_KPARAM_INFO
	.align		4
.L_24:
        /*0008*/ 	.byte	0x04, 0x17
        /*000a*/ 	.short	(.L_26 - .L_25)
.L_25:
        /*000c*/ 	.word	0x00000000
        /*0010*/ 	.short	0x0000
        /*0012*/ 	.short	0x0000
        /*0014*/ 	.byte	0x00, 0xf5, 0x21, 0x00


	//----- nvinfo : EIATTR_SPARSE_MMA_MASK
	.align		4
.L_26:
        /*0018*/ 	.byte	0x03, 0x50
        /*001a*/ 	.short	0x0000


	//----- nvinfo : EIATTR_MAXREG_COUNT
	.align		4
        /*001c*/ 	.byte	0x03, 0x1b
        /*001e*/ 	.short	0x00ff


	//----- nvinfo : EIATTR_EXTERNS
	.align		4
        /*0020*/ 	.byte	0x04, 0x0f
        /*0022*/ 	.short	(.L_28 - .L_27)


	//   ....[0]....
	.align		4
.L_27:
        /*0024*/ 	.word	index@(vprintf)


	//----- nvinfo : EIATTR_MERCURY_ISA_VERSION
	.align		4
.L_28:
        /*0028*/ 	.byte	0x03, 0x5f
        /*002a*/ 	.short	0x0101


	//----- nvinfo : EIATTR_VRC_CTA_INIT_COUNT
	.align		4
        /*002c*/ 	.byte	0x02, 0x4a
	.zero		1
	.zero		1


	//----- nvinfo : EIATTR_SYSCALL_OFFSETS
	.align		4
        /*0030*/ 	.byte	0x04, 0x46
        /*0032*/ 	.short	(.L_30 - .L_29)


	//   ....[0]....
.L_29:
        /*0034*/ 	.word	0x00000150


	//----- nvinfo : EIATTR_EXIT_INSTR_OFFSETS
	.align		4
.L_30:
        /*0038*/ 	.byte	0x04, 0x1c
        /*003a*/ 	.short	(.L_32 - .L_31)


	//   ....[0]....
.L_31:
        /*003c*/ 	.word	0x00000160


	//----- nvinfo : EIATTR_CBANK_PARAM_SIZE
	.align		4
.L_32:
        /*0040*/ 	.byte	0x03, 0x19
        /*0042*/ 	.short	0x0008


	//----- nvinfo : EIATTR_PARAM_CBANK
	.align		4
        /*0044*/ 	.byte	0x04, 0x0a
        /*0046*/ 	.short	(.L_34 - .L_33)
	.align		4
.L_33:
        /*0048*/ 	.word	index@(.nv.constant0._Z4zeroPd)
        /*004c*/ 	.short	0x0380
        /*004e*/ 	.short	0x0008


	//----- nvinfo : EIATTR_SW_WAR
	.align		4
.L_34:
        /*0050*/ 	.byte	0x04, 0x36
        /*0052*/ 	.short	(.L_36 - .L_35)
.L_35:
        /*0054*/ 	.word	0x00000008
.L_36:


//--------------------- .nv.callgraph             --------------------------
	.section	.nv.callgraph,"",@"SHT_CUDA_CALLGRAPH"
	.align	4
	.sectionentsize	8
	.align		4
        /*0000*/ 	.word	0x00000000
	.align		4
        /*0004*/ 	.word	0xffffffff
	.align		4
        /*0008*/ 	.word	index@(_Z4zeroPd)
	.align		4
        /*000c*/ 	.word	index@(vprintf)
	.align		4
        /*0010*/ 	.word	0x00000000
	.align		4
        /*0014*/ 	.word	0xfffffffe
	.align		4
        /*0018*/ 	.word	0x00000000
	.align		4
        /*001c*/ 	.word	0xfffffffd
	.align		4
        /*0020*/ 	.word	0x00000000
	.align		4
        /*0024*/ 	.word	0xfffffffc


//--------------------- .nv.constant4             --------------------------
	.section	.nv.constant4,"a",@progbits
	.align	8
	.align		8
.nv.constant4:
        /*0000*/ 	.dword	$str
	.align		8
        /*0008*/ 	.dword	vprintf


//--------------------- .text._Z3onePf            --------------------------
	.section	.text._Z3onePf,"ax",@progbits
	.align	128
        .global         _Z3onePf
        .type           _Z3onePf,@function
        .size           _Z3onePf,(.L_x_3 - _Z3onePf)
        .other          _Z3onePf,@"STO_CUDA_ENTRY STV_DEFAULT"
_Z3onePf:
.text._Z3onePf:
[----:B------:R-:W-:Y:S01]  /*0000*/  LDC R1, c[0x0][0x37c] ;  /* 0x0000df00ff017b82 */ /* 0x000fe20000000800 */
[----:B------:R-:W0:Y:S07]  /*0010*/  S2R R5, SR_TID.X ;  /* 0x0000000000057919 */ /* 0x000e2e0000002100 */
[----:B------:R-:W0:Y:S01]  /*0020*/  LDC.64 R2, c[0x0][0x380] ;  /* 0x0000e000ff027b82 */ /* 0x000e220000000a00 */
[----:B------:R-:W1:Y:S01]  /*0030*/  LDCU.64 UR4, c[0x0][0x358] ;  /* 0x00006b00ff0477ac */ /* 0x000e620008000a00 */
[----:B------:R-:W-:-:S02]  /*0040*/  HFMA2 R7, -RZ, RZ, 1.875, 0 ;  /* 0x3f800000ff077431 */ /* 0x000fc400000001ff */
[----:B0-----:R-:W-:-:S05]  /*0050*/  IMAD.WIDE.U32 R2, R5, 0x4, R2 ;  /* 0x0000000405027825 */ /* 0x001fca00078e0002 */
[----:B-1----:R-:W-:Y:S01]  /*0060*/  STG.E desc[UR4][R2.64], R7 ;  /* 0x0000000702007986 */ /* 0x002fe2000c101904 */
[----:B------:R-:W-:Y:S05]  /*0070*/  EXIT ;  /* 0x000000000000794d */ /* 0x000fea0003800000 */
.L_x_0:
[----:B------:R-:W-:-:S00]  /*0080*/  BRA `(.L_x_0) ;  /* 0xfffffffc00fc7947 */ /* 0x000fc0000383ffff */
[----:B------:R-:W-:-:S00]  /*0090*/  NOP ;  /* 0x0000000000007918 */ /* 0x000fc00000000000 */
        /* <DEDUP_REMOVED lines=14> */
.L_x_3:


//--------------------- .text._Z4zeroPd           --------------------------
	.section	.text._Z4zeroPd,"ax",@progbits
	.align	128
        .global         _Z4zeroPd
        .type           _Z4zeroPd,@function
        .size           _Z4zeroPd,(.L_x_4 - _Z4zeroPd)
        .other          _Z4zeroPd,@"STO_CUDA_ENTRY STV_DEFAULT"
_Z4zeroPd:
.text._Z4zeroPd:
[----:B------:R-:W0:Y:S01]  /*0000*/  LDC R1, c[0x0][0x37c] ;  /* 0x0000df00ff017b82 */ /* 0x000e220000000800 */
[----:B------:R-:W1:Y:S07]  /*0010*/  S2R R11, SR_TID.X ;  /* 0x00000000000b7919 */ /* 0x000e6e0000002100 */
[----:B------:R-:W1:Y:S01]  /*0020*/  LDC.64 R2, c[0x0][0x380] ;  /* 0x0000e000ff027b82 */ /* 0x000e620000000a00 */
[----:B------:R-:W2:Y:S01]  /*0030*/  LDCU.64 UR4, c[0x0][0x358] ;  /* 0x00006b00ff0477ac */ /* 0x000ea20008000a00 */
[----:B0-----:R-:W-:Y:S01]  /*0040*/  VIADD R1, R1, 0xfffffff0 ;  /* 0xfffffff001017836 */ /* 0x001fe20000000000 */
[----:B------:R-:W0:Y:S01]  /*0050*/  S2R R10, SR_CTAID.X ;  /* 0x00000000000a7919 */ /* 0x000e220000002500 */
[----:B------:R-:W-:Y:S01]  /*0060*/  MOV R0, 0x8 ;  /* 0x0000000800007802 */ /* 0x000fe20000000f00 */
[----:B------:R-:W3:Y:S01]  /*0070*/  LDCU UR6, c[0x0][0x2f8] ;  /* 0x00005f00ff0677ac */ /* 0x000ee20008000800 */
[----:B------:R-:W4:Y:S02]  /*0080*/  S2R R12, SR_CTAID.Z ;  /* 0x00000000000c7919 */ /* 0x000f240000002700 */
[----:B------:R5:W5:Y:S01]  /*0090*/  LDC.64 R8, c[0x4][R0] ;  /* 0x0100000000087b82 */ /* 0x000b620000000a00 */
[----:B------:R-:W2:Y:S01]  /*00a0*/  LDCU.64 UR8, c[0x4][URZ] ;  /* 0x01000000ff0877ac */ /* 0x000ea20008000a00 */
[----:B---3--:R-:W-:Y:S01]  /*00b0*/  IADD3 R6, P0, PT, R1, UR6, RZ ;  /* 0x0000000601067c10 */ /* 0x008fe2000ff1e0ff */
[----:B--2---:R-:W-:Y:S01]  /*00c0*/  IMAD.U32 R4, RZ, RZ, UR8 ;  /* 0x00000008ff047e24 */ /* 0x004fe2000f8e00ff */
[----:B------:R-:W-:Y:S01]  /*00d0*/  MOV R5, UR9 ;  /* 0x0000000900057c02 */ /* 0x000fe20008000f00 */
[----:B-1----:R-:W-:Y:S01]  /*00e0*/  IMAD.WIDE.U32 R2, R11, 0x8, R2 ;  /* 0x000000080b027825 */ /* 0x002fe200078e0002 */
[----:B0-----:R0:W-:Y:S04]  /*00f0*/  STL.64 [R1], R10 ;  /* 0x0000000a01007387 */ /* 0x0011e80000100a00 */
[----:B----4-:R0:W-:Y:S04]  /*0100*/  STL [R1+0x8], R12 ;  /* 0x0000080c01007387 */ /* 0x0101e80000100800 */
[----:B------:R0:W-:Y:S01]  /*0110*/  STG.E.64 desc[UR4][R2.64], RZ ;  /* 0x000000ff02007986 */ /* 0x0001e2000c101b04 */
[----:B------:R-:W1:Y:S02]  /*0120*/  LDCU UR4, c[0x0][0x2fc] ;  /* 0x00005f80ff0477ac */ /* 0x000e640008000800 */
[----:B01---5:R-:W-:-:S07]  /*0130*/  IMAD.X R7, RZ, RZ, UR4, P0 ;  /* 0x00000004ff077e24 */ /* 0x023fce00080e06ff */
[----:B------:R-:W-:-:S07]  /*0140*/  LEPC R20, `(.L_x_1) ;  /* 0x000000001014794e */ /* 0x000fce0000000000 */
[----:B------:R-:W-:Y:S05]  /*0150*/  CALL.ABS.NOINC R8 ;  /* 0x0000000008007343 */ /* 0x000fea0003c00000 */
.L_x_1:
[----:B------:R-:W-:Y:S05]  /*0160*/  EXIT ;  /* 0x000000000000794d */ /* 0x000fea0003800000 */
.L_x_2:
        /* <DEDUP_REMOVED lines=9> */
.L_x_4:


//--------------------- .nv.global.init           --------------------------
	.section	.nv.global.init,"aw",@progbits
.nv.global.init:
	.type		$str,@object
	.size		$str,(.L_0 - $str)
$str:
        /*0000*/ 	.byte	0x48, 0x65, 0x6c, 0x6c, 0x6f, 0x20, 0x66, 0x72, 0x6f, 0x6d, 0x20, 0x62, 0x6c, 0x6f, 0x63, 0x6b
        /*0010*/ 	.byte	0x20, 0x25, 0x64, 0x2c, 0x20, 0x74, 0x68, 0x72, 0x65, 0x61, 0x64, 0x20, 0x25, 0x64, 0x2c, 0x20
        /*0020*/ 	.byte	0x67, 0x72, 0x69, 0x64, 0x20, 0x25, 0x64, 0x0a, 0x00
.L_0:


//--------------------- .nv.shared.reserved.0     --------------------------
	.section	.nv.shared.reserved.0,"aw",@nobits
	.weak		__nv_reservedSMEM_offset_0_alias
	.size		__nv_reservedSMEM_offset_0_alias, 0, 64
	.other		__nv_reservedSMEM_offset_0_alias,@"STO_CUDA_RESERVED_SHARED STV_DEFAULT"
__nv_reservedSMEM_offset_0_alias:
	.zero		0
	.zero		64


//--------------------- .nv.constant0._Z3onePf    --------------------------
	.section	.nv.constant0._Z3onePf,"a",@progbits
	.sectionflags	@""
	.align	4
.nv.constant0._Z3onePf:
	.zero		904


//--------------------- .nv.constant0._Z4zeroPd   --------------------------
	.section	.nv.constant0._Z4zeroPd,"a",@progbits
	.sectionflags	@""
	.align	4
.nv.constant0._Z4zeroPd:
	.zero		904


//--------------------- SYMBOLS --------------------------

	.type		.nv.reservedSmem.offset0,@object
	.size		.nv.reservedSmem.offset0,0x4
	.type		vprintf,@function
